	.headerflags	@"EF_CUDA_TEXMODE_UNIFIED EF_CUDA_64BIT_ADDRESS EF_CUDA_ACCELERATORS EF_CUDA_SM90 EF_CUDA_VIRTUAL_SM(EF_CUDA_SM90)"
	.elftype	@"ET_EXEC"


//--------------------- .nv.info                  --------------------------
	.section	.nv.info,"",@"SHT_CUDA_INFO"
	.align	4


	//----- nvinfo : EIATTR_REGCOUNT
	.align		4
        /*0000*/ 	.byte	0x04, 0x2f
        /*0002*/ 	.short	(.L_3 - .L_2)
	.align		4
.L_2:
        /*0004*/ 	.word	index@(triton_poi_fused__native_batch_norm_legit_no_training__prelu_kernel_1)
        /*0008*/ 	.word	0x00000016


	//----- nvinfo : EIATTR_MIN_STACK_SIZE
	.align		4
.L_3:
        /*000c*/ 	.byte	0x04, 0x12
        /*000e*/ 	.short	(.L_5 - .L_4)
	.align		4
.L_4:
        /*0010*/ 	.word	index@(triton_poi_fused__native_batch_norm_legit_no_training__prelu_kernel_1)
        /*0014*/ 	.word	0x00000000


	//----- nvinfo : EIATTR_FRAME_SIZE
	.align		4
.L_5:
        /*0018*/ 	.byte	0x04, 0x11
        /*001a*/ 	.short	(.L_7 - .L_6)
	.align		4
.L_6:
        /*001c*/ 	.word	index@(triton_poi_fused__native_batch_norm_legit_no_training__prelu_kernel_1)
        /*0020*/ 	.word	0x00000000


	//----- nvinfo : EIATTR_MIN_STACK_SIZE
	.align		4
.L_7:
        /*0024*/ 	.byte	0x04, 0x12
        /*0026*/ 	.short	(.L_9 - .L_8)
	.align		4
.L_8:
        /*0028*/ 	.word	index@(triton_poi_fused__native_batch_norm_legit_no_training__prelu_kernel_1)
        /*002c*/ 	.word	0x00000000
.L_9:


//--------------------- .nv.info.triton_poi_fused__native_batch_norm_legit_no_training__prelu_kernel_1 --------------------------
	.section	.nv.info.triton_poi_fused__native_batch_norm_legit_no_training__prelu_kernel_1,"",@"SHT_CUDA_INFO"
	.sectionflags	@""
	.align	4


	//----- nvinfo : EIATTR_CUDA_API_VERSION
	.align		4
        /*0000*/ 	.byte	0x04, 0x37
        /*0002*/ 	.short	(.L_11 - .L_10)
.L_10:
        /*0004*/ 	.word	0x0000007c


	//----- nvinfo : EIATTR_KPARAM_INFO
	.align		4
.L_11:
        /*0008*/ 	.byte	0x04, 0x17
        /*000a*/ 	.short	(.L_13 - .L_12)
.L_12:
        /*000c*/ 	.word	0x00000000
        /*0010*/ 	.short	0x0007
        /*0012*/ 	.short	0x0038
        /*0014*/ 	.byte	0x00, 0xf0, 0x11, 0x00


	//----- nvinfo : EIATTR_KPARAM_INFO
	.align		4
.L_13:
        /*0018*/ 	.byte	0x04, 0x17
        /*001a*/ 	.short	(.L_15 - .L_14)
.L_14:
        /*001c*/ 	.word	0x00000000
        /*0020*/ 	.short	0x0006
        /*0022*/ 	.short	0x0030
        /*0024*/ 	.byte	0x00, 0xf4, 0x21, 0x00


	//----- nvinfo : EIATTR_KPARAM_INFO
	.align		4
.L_15:
        /*0028*/ 	.byte	0x04, 0x17
        /*002a*/ 	.short	(.L_17 - .L_16)
.L_16:
        /*002c*/ 	.word	0x00000000
        /*0030*/ 	.short	0x0005
        /*0032*/ 	.short	0x0028
        /*0034*/ 	.byte	0x00, 0xf4, 0x21, 0x00


	//----- nvinfo : EIATTR_KPARAM_INFO
	.align		4
.L_17:
        /*0038*/ 	.byte	0x04, 0x17
        /*003a*/ 	.short	(.L_19 - .L_18)
.L_18:
        /*003c*/ 	.word	0x00000000
        /*0040*/ 	.short	0x0004
        /*0042*/ 	.short	0x0020
        /*0044*/ 	.byte	0x00, 0xf4, 0x21, 0x00


	//----- nvinfo : EIATTR_KPARAM_INFO
	.align		4
.L_19:
        /*0048*/ 	.byte	0x04, 0x17
        /*004a*/ 	.short	(.L_21 - .L_20)
.L_20:
        /*004c*/ 	.word	0x00000000
        /*0050*/ 	.short	0x0003
        /*0052*/ 	.short	0x0018
        /*0054*/ 	.byte	0x00, 0xf4, 0x21, 0x00


	//----- nvinfo : EIATTR_KPARAM_INFO
	.align		4
.L_21:
        /*0058*/ 	.byte	0x04, 0x17
        /*005a*/ 	.short	(.L_23 - .L_22)
.L_22:
        /*005c*/ 	.word	0x00000000
        /*0060*/ 	.short	0x0002
        /*0062*/ 	.short	0x0010
        /*0064*/ 	.byte	0x00, 0xf4, 0x21, 0x00


	//----- nvinfo : EIATTR_KPARAM_INFO
	.align		4
.L_23:
        /*0068*/ 	.byte	0x04, 0x17
        /*006a*/ 	.short	(.L_25 - .L_24)
.L_24:
        /*006c*/ 	.word	0x00000000
        /*0070*/ 	.short	0x0001
        /*0072*/ 	.short	0x0008
        /*0074*/ 	.byte	0x00, 0xf4, 0x21, 0x00


	//----- nvinfo : EIATTR_KPARAM_INFO
	.align		4
.L_25:
        /*0078*/ 	.byte	0x04, 0x17
        /*007a*/ 	.short	(.L_27 - .L_26)
.L_26:
        /*007c*/ 	.word	0x00000000
        /*0080*/ 	.short	0x0000
        /*0082*/ 	.short	0x0000
        /*0084*/ 	.byte	0x00, 0xf4, 0x21, 0x00


	//----- nvinfo : EIATTR_SPARSE_MMA_MASK
	.align		4
.L_27:
        /*0088*/ 	.byte	0x03, 0x50
        /*008a*/ 	.short	0x0000


	//----- nvinfo : EIATTR_MAXREG_COUNT
	.align		4
        /*008c*/ 	.byte	0x03, 0x1b
        /*008e*/ 	.short	0x00ff


	//----- nvinfo : EIATTR_EXIT_INSTR_OFFSETS
	.align		4
        /*0090*/ 	.byte	0x04, 0x1c
        /*0092*/ 	.short	(.L_29 - .L_28)


	//   ....[0]....
.L_28:
        /*0094*/ 	.word	0x00000360


	//   ....[1]....
        /*0098*/ 	.word	0x00000380


	//----- nvinfo : EIATTR_REQNTID
	.align		4
.L_29:
        /*009c*/ 	.byte	0x04, 0x10
        /*009e*/ 	.short	(.L_31 - .L_30)
.L_30:
        /*00a0*/ 	.word	0x00000080
        /*00a4*/ 	.word	0x00000001
        /*00a8*/ 	.word	0x00000001


	//----- nvinfo : EIATTR_CBANK_PARAM_SIZE
	.align		4
.L_31:
        /*00ac*/ 	.byte	0x03, 0x19
        /*00ae*/ 	.short	0x003c


	//----- nvinfo : EIATTR_PARAM_CBANK
	.align		4
        /*00b0*/ 	.byte	0x04, 0x0a
        /*00b2*/ 	.short	(.L_33 - .L_32)
	.align		4
.L_32:
        /*00b4*/ 	.word	index@(.nv.constant0.triton_poi_fused__native_batch_norm_legit_no_training__prelu_kernel_1)
        /*00b8*/ 	.short	0x0210
        /*00ba*/ 	.short	0x003c


	//----- nvinfo : EIATTR_SW_WAR
	.align		4
.L_33:
        /*00bc*/ 	.byte	0x04, 0x36
        /*00be*/ 	.short	(.L_35 - .L_34)
.L_34:
        /*00c0*/ 	.word	0x00000008
.L_35:


//--------------------- .nv.callgraph             --------------------------
	.section	.nv.callgraph,"",@"SHT_CUDA_CALLGRAPH"
	.align	4
	.sectionentsize	8
	.align		4
        /*0000*/ 	.word	0x00000000
	.align		4
        /*0004*/ 	.word	0xffffffff
	.align		4
        /*0008*/ 	.word	0x00000000
	.align		4
        /*000c*/ 	.word	0xfffffffe
	.align		4
        /*0010*/ 	.word	0x00000000
	.align		4
        /*0014*/ 	.word	0xfffffffd
	.align		4
        /*0018*/ 	.word	0x00000000
	.align		4
        /*001c*/ 	.word	0xfffffffc


//--------------------- .nv.constant4             --------------------------
	.section	.nv.constant4,"a",@progbits
	.align	8
	.align		8
.nv.constant4:
        /*0000*/ 	.dword	_$_str
	.align		8
        /*0008*/ 	.dword	_$_str_$_2


//--------------------- .text.triton_poi_fused__native_batch_norm_legit_no_training__prelu_kernel_1 --------------------------
	.section	.text.triton_poi_fused__native_batch_norm_legit_no_training__prelu_kernel_1,"ax",@progbits
	.align	128
        .global         triton_poi_fused__native_batch_norm_legit_no_training__prelu_kernel_1
        .type           triton_poi_fused__native_batch_norm_legit_no_training__prelu_kernel_1,@function
        .size           triton_poi_fused__native_batch_norm_legit_no_training__prelu_kernel_1,(.L_x_1 - triton_poi_fused__native_batch_norm_legit_no_training__prelu_kernel_1)
        .other          triton_poi_fused__native_batch_norm_legit_no_training__prelu_kernel_1,@"STO_CUDA_ENTRY STV_DEFAULT"
triton_poi_fused__native_batch_norm_legit_no_training__prelu_kernel_1:
.text.triton_poi_fused__native_batch_norm_legit_no_training__prelu_kernel_1:
[----:B------:R-:W0:Y:S01]  /*0000*/  LDC R1, c[0x0][0x28] ;  /* 0x00000a00ff017b82 */ /* 0x000e220000000800 */
[----:B------:R-:W1:Y:S07]  /*0010*/  S2R R2, SR_TID.X ;  /* 0x0000000000027919 */ /* 0x000e6e0000002100 */
[----:B------:R-:W2:Y:S01]  /*0020*/  LDC.64 R8, c[0x0][0x228] ;  /* 0x00008a00ff087b82 */ /* 0x000ea20000000a00 */
[----:B------:R-:W-:Y:S01]  /*0030*/  ULDC.64 UR4, c[0x0][0x208] ;  /* 0x0000820000047ab9 */ /* 0x000fe20000000a00 */
[----:B------:R-:W3:Y:S06]  /*0040*/  S2R R3, SR_CTAID.X ;  /* 0x0000000000037919 */ /* 0x000eec0000002500 */
[----:B------:R-:W4:Y:S08]  /*0050*/  LDC.64 R10, c[0x0][0x218] ;  /* 0x00008600ff0a7b82 */ /* 0x000f300000000a00 */
[----:B------:R-:W5:Y:S08]  /*0060*/  LDC.64 R12, c[0x0][0x220] ;  /* 0x00008800ff0c7b82 */ /* 0x000f700000000a00 */
[----:B------:R-:W4:Y:S01]  /*0070*/  LDC.64 R14, c[0x0][0x230] ;  /* 0x00008c00ff0e7b82 */ /* 0x000f220000000a00 */
[----:B-1----:R-:W-:-:S07]  /*0080*/  LOP3.LUT R2, R2, 0x7f, RZ, 0xc0, !PT ;  /* 0x0000007f02027812 */ /* 0x002fce00078ec0ff */
[----:B------:R-:W1:Y:S01]  /*0090*/  LDC.64 R4, c[0x0][0x238] ;  /* 0x00008e00ff047b82 */ /* 0x000e620000000a00 */
[----:B---3--:R-:W-:Y:S02]  /*00a0*/  SHF.R.S32.HI R0, RZ, 0x18, R3 ;  /* 0x00000018ff007819 */ /* 0x008fe40000011403 */
[----:B------:R-:W-:Y:S02]  /*00b0*/  LEA R2, R3, R2, 0x7 ;  /* 0x0000000203027211 */ /* 0x000fe400078e38ff */
[----:B------:R-:W-:Y:S02]  /*00c0*/  SGXT R3, R0, 0x1 ;  /* 0x000000010003781a */ /* 0x000fe40000000200 */
[----:B------:R-:W-:Y:S02]  /*00d0*/  CS2R R6, SRZ ;  /* 0x0000000000067805 */ /* 0x000fe4000001ff00 */
[----:B------:R-:W-:Y:S01]  /*00e0*/  ISETP.GE.AND P0, PT, R2, 0x100, PT ;  /* 0x000001000200780c */ /* 0x000fe20003f06270 */
[----:B------:R-:W3:Y:S01]  /*00f0*/  LDC.64 R16, c[0x0][0x240] ;  /* 0x00009000ff107b82 */ /* 0x000ee20000000a00 */
[----:B------:R-:W-:-:S04]  /*0100*/  LEA.HI R3, R3, R2, RZ, 0x4 ;  /* 0x0000000203037211 */ /* 0x000fc800078f20ff */
[----:B------:R-:W-:-:S04]  /*0110*/  SHF.R.S32.HI R3, RZ, 0x4, R3 ;  /* 0x00000004ff037819 */ /* 0x000fc80000011403 */
[----:B------:R-:W-:-:S04]  /*0120*/  LEA.HI R0, R3, R3, RZ, 0x2 ;  /* 0x0000000303007211 */ /* 0x000fc800078f10ff */
[----:B------:R-:W-:-:S04]  /*0130*/  LOP3.LUT R0, R0, 0xfffffffc, RZ, 0xc0, !PT ;  /* 0xfffffffc00007812 */ /* 0x000fc800078ec0ff */
[----:B------:R-:W-:Y:S01]  /*0140*/  IADD3 R19, R3, -R0, RZ ;  /* 0x8000000003137210 */ /* 0x000fe20007ffe0ff */
[----:B------:R-:W-:-:S04]  /*0150*/  HFMA2.MMA R0, -RZ, RZ, 0, 0 ;  /* 0x00000000ff007435 */ /* 0x000fc800000001ff */
[----:B--2---:R-:W-:-:S06]  /*0160*/  IMAD.WIDE R8, R19, 0x4, R8 ;  /* 0x0000000413087825 */ /* 0x004fcc00078e0208 */
[----:B------:R2:W3:Y:S01]  /*0170*/  @!P0 LDG.E.EL R0, desc[UR4][R8.64] ;  /* 0x0000000408008981 */ /* 0x0004e2000c2e1900 */
[----:B------:R-:W-:Y:S01]  /*0180*/  MOV R3, RZ ;  /* 0x000000ff00037202 */ /* 0x000fe20000000f00 */
[----:B----4-:R-:W-:-:S04]  /*0190*/  IMAD.WIDE R10, R2, 0x4, R10 ;  /* 0x00000004020a7825 */ /* 0x010fc800078e020a */
[C---:B-----5:R-:W-:Y:S01]  /*01a0*/  IMAD.WIDE R12, R19.reuse, 0x4, R12 ;  /* 0x00000004130c7825 */ /* 0x060fe200078e020c */
[----:B------:R-:W4:Y:S04]  /*01b0*/  @!P0 LDG.E R3, desc[UR4][R10.64] ;  /* 0x000000040a038981 */ /* 0x000f28000c1e1900 */
[----:B------:R-:W4:Y:S01]  /*01c0*/  @!P0 LDG.E.EL R6, desc[UR4][R12.64] ;  /* 0x000000040c068981 */ /* 0x000f22000c2e1900 */
[----:B--2---:R-:W-:Y:S01]  /*01d0*/  CS2R R8, SRZ ;  /* 0x0000000000087805 */ /* 0x004fe2000001ff00 */
[----:B0-----:R-:W-:-:S04]  /*01e0*/  IMAD.WIDE R14, R19, 0x4, R14 ;  /* 0x00000004130e7825 */ /* 0x001fc800078e020e */
[C---:B-1----:R-:W-:Y:S01]  /*01f0*/  IMAD.WIDE R4, R19.reuse, 0x4, R4 ;  /* 0x0000000413047825 */ /* 0x042fe200078e0204 */
[----:B------:R-:W2:Y:S04]  /*0200*/  @!P0 LDG.E.EL R8, desc[UR4][R14.64] ;  /* 0x000000040e088981 */ /* 0x000ea8000c2e1900 */
[----:B------:R0:W2:Y:S01]  /*0210*/  @!P0 LDG.E.EL R7, desc[UR4][R4.64] ;  /* 0x0000000404078981 */ /* 0x0000a2000c2e1900 */
[----:B---3--:R-:W-:-:S05]  /*0220*/  IMAD.WIDE R16, R19, 0x4, R16 ;  /* 0x0000000413107825 */ /* 0x008fca00078e0210 */
[----:B------:R-:W3:Y:S01]  /*0230*/  @!P0 LDG.E.EL R9, desc[UR4][R16.64] ;  /* 0x0000000410098981 */ /* 0x000ee2000c2e1900 */
[----:B0-----:R-:W-:Y:S01]  /*0240*/  HFMA2.MMA R5, -RZ, RZ, 1.625, 0 ;  /* 0x3e800000ff057435 */ /* 0x001fe200000001ff */
[----:B------:R-:W-:-:S04]  /*0250*/  FADD R0, R0, 1.9999999494757503271e-05 ;  /* 0x37a7c5ac00007421 */ /* 0x000fc80000000000 */
[----:B------:R-:W0:Y:S01]  /*0260*/  MUFU.SQRT R10, R0 ;  /* 0x00000000000a7308 */ /* 0x000e220000002000 */
[----:B----4-:R-:W-:Y:S01]  /*0270*/  FADD R3, -R6, R3 ;  /* 0x0000000306037221 */ /* 0x010fe20000000100 */
[C---:B0-----:R-:W-:Y:S02]  /*0280*/  FSETP.GT.AND P1, PT, R10.reuse, 8.50705917302346158658e+37, PT ;  /* 0x7e8000000a00780b */ /* 0x041fe40003f24000 */
[----:B------:R-:W-:Y:S02]  /*0290*/  FSETP.GEU.AND P2, PT, R10, 1.175494350822287508e-38, PT ;  /* 0x008000000a00780b */ /* 0x000fe40003f4e000 */
[----:B------:R-:W-:-:S09]  /*02a0*/  FSEL R5, R5, 1, P1 ;  /* 0x3f80000005057808 */ /* 0x000fd20000800000 */
[----:B------:R-:W-:Y:S02]  /*02b0*/  @P1 FMUL R10, R10, 0.25 ;  /* 0x3e8000000a0a1820 */ /* 0x000fe40000400000 */
[----:B------:R-:W-:Y:S02]  /*02c0*/  @!P2 FMUL R5, R5, 16777216 ;  /* 0x4b8000000505a820 */ /* 0x000fe40000400000 */
[----:B------:R-:W-:-:S06]  /*02d0*/  @!P2 FMUL R10, R10, 16777216 ;  /* 0x4b8000000a0aa820 */ /* 0x000fcc0000400000 */
[----:B------:R-:W0:Y:S02]  /*02e0*/  MUFU.RCP R10, R10 ;  /* 0x0000000a000a7308 */ /* 0x000e240000001000 */
[----:B0-----:R-:W-:Y:S02]  /*02f0*/  FMUL R6, R10, R5 ;  /* 0x000000050a067220 */ /* 0x001fe40000400000 */
[----:B------:R-:W0:Y:S02]  /*0300*/  LDC.64 R4, c[0x0][0x210] ;  /* 0x00008400ff047b82 */ /* 0x000e240000000a00 */
[----:B------:R-:W-:-:S04]  /*0310*/  FMUL R6, R3, R6 ;  /* 0x0000000603067220 */ /* 0x000fc80000400000 */
[----:B--2---:R-:W-:-:S05]  /*0320*/  FFMA R6, R6, R8, R7 ;  /* 0x0000000806067223 */ /* 0x004fca0000000007 */
[----:B------:R-:W-:Y:S01]  /*0330*/  FSETP.GT.AND P1, PT, R6, RZ, PT ;  /* 0x000000ff0600720b */ /* 0x000fe20003f24000 */
[----:B0-----:R-:W-:-:S12]  /*0340*/  IMAD.WIDE R2, R2, 0x4, R4 ;  /* 0x0000000402027825 */ /* 0x001fd800078e0204 */
[----:B---3--:R-:W-:Y:S01]  /*0350*/  @!P1 FMUL R6, R6, R9 ;  /* 0x0000000906069220 */ /* 0x008fe20000400000 */
[----:B------:R-:W-:Y:S06]  /*0360*/  @P0 EXIT ;  /* 0x000000000000094d */ /* 0x000fec0003800000 */
[----:B------:R-:W-:Y:S01]  /*0370*/  STG.E desc[UR4][R2.64], R6 ;  /* 0x0000000602007986 */ /* 0x000fe2000c101904 */
[----:B------:R-:W-:Y:S05]  /*0380*/  EXIT ;  /* 0x000000000000794d */ /* 0x000fea0003800000 */
.L_x_0:
[----:B------:R-:W-:-:S00]  /*0390*/  BRA `(.L_x_0) ;  /* 0xfffffffc00fc7947 */ /* 0x000fc0000383ffff */
[----:B------:R-:W-:-:S00]  /*03a0*/  NOP ;  /* 0x0000000000007918 */ /* 0x000fc00000000000 */
        /* <DEDUP_REMOVED lines=13> */
.L_x_1:


//--------------------- .nv.global.init           --------------------------
	.section	.nv.global.init,"aw",@progbits
.nv.global.init:
	.type		_$_str,@object
	.size		_$_str,(_$_str_$_2 - _$_str)
_$_str:
        /*0000*/ 	.byte	0x5f, 0x5f, 0x43, 0x55, 0x44, 0x41, 0x5f, 0x46, 0x54, 0x5a, 0x00
	.type		_$_str_$_2,@object
	.size		_$_str_$_2,(.L_1 - _$_str_$_2)
_$_str_$_2:
        /*000b*/ 	.byte	0x5f, 0x5f, 0x43, 0x55, 0x44, 0x41, 0x5f, 0x50, 0x52, 0x45, 0x43, 0x5f, 0x53, 0x51, 0x52, 0x54
        /*001b*/ 	.byte	0x00
.L_1:


//--------------------- .nv.constant0.triton_poi_fused__native_batch_norm_legit_no_training__prelu_kernel_1 --------------------------
	.section	.nv.constant0.triton_poi_fused__native_batch_norm_legit_no_training__prelu_kernel_1,"a",@progbits
	.sectionflags	@""
	.align	4
.nv.constant0.triton_poi_fused__native_batch_norm_legit_no_training__prelu_kernel_1:
	.zero		588
